//
// Generated by NVIDIA NVVM Compiler
//
// Compiler Build ID: CL-36424714
// Cuda compilation tools, release 13.0, V13.0.88
// Based on NVVM 20.0.0
//

.version 9.0
.target sm_100
.address_size 64

	// .globl	_Z6kernelPiiS_

.visible .entry _Z6kernelPiiS_(
	.param .u64 .ptr .align 1 _Z6kernelPiiS__param_0,
	.param .u32 _Z6kernelPiiS__param_1,
	.param .u64 .ptr .align 1 _Z6kernelPiiS__param_2
)
{
	.reg .pred 	%p<2>;
	.reg .b32 	%r<8>;
	.reg .b64 	%rd<7>;

	ld.param.u64 	%rd1, [_Z6kernelPiiS__param_0];
	ld.param.u32 	%r2, [_Z6kernelPiiS__param_1];
	ld.param.u64 	%rd2, [_Z6kernelPiiS__param_2];
	mov.u32 	%r3, %tid.x;
	mov.u32 	%r4, %ctaid.x;
	mov.u32 	%r5, %ntid.x;
	mad.lo.s32 	%r1, %r4, %r5, %r3;
	setp.ge.s32 	%p1, %r1, %r2;
	@%p1 bra 	$L__BB0_2;
	cvta.to.global.u64 	%rd3, %rd1;
	cvta.to.global.u64 	%rd4, %rd2;
	mul.wide.s32 	%rd5, %r1, 4;
	add.s64 	%rd6, %rd3, %rd5;
	ld.global.u32 	%r6, [%rd6];
	atom.global.add.u32 	%r7, [%rd4], %r6;
$L__BB0_2:
	ret;

}


// ===== COMPILED SASS (sm_100) =====

	.target	sm_100

	.elftype	@"ET_EXEC"


//--------------------- .note.nv.tkinfo           --------------------------
	.section	.note.nv.tkinfo,"",@"SHT_NOTE"
	.sectionflags	@"SHF_NOTE_NV_TKINFO"
	.tkinfo
        /*0018*/ 	.word	0x00000002
        /*0030*/ 	.string	""
        /*0030*/ 	.string	"ptxas"
        /*0030*/ 	.string	"Cuda compilation tools, release 13.0, V13.0.88"
        /*0030*/ 	.string	"Build cuda_13.0.r13.0/compiler.36424714_0"
        /*0030*/ 	.string	"-arch sm_100 -m 64 "



//--------------------- .note.nv.cuinfo           --------------------------
	.section	.note.nv.cuinfo,"",@"SHT_NOTE"
	.sectionflags	@"SHF_NOTE_NV_CUINFO"
        /*0018*/ 	.short	0x0002
        /*001a*/ 	.short	0x0064
        /*001c*/ 	.short	0x0082
	.zero		2


//--------------------- .nv.info                  --------------------------
	.section	.nv.info,"",@"SHT_CUDA_INFO"
	.align	4


	//----- nvinfo : EIATTR_REGCOUNT
	.align		4
        /*0000*/ 	.byte	0x04, 0x2f
        /*0002*/ 	.short	(.L_1 - .L_0)
	.align		4
.L_0:
        /*0004*/ 	.word	index@(_Z6kernelPiiS_)
        /*0008*/ 	.word	0x0000000a


	//----- nvinfo : EIATTR_FRAME_SIZE
	.align		4
.L_1:
        /*000c*/ 	.byte	0x04, 0x11
        /*000e*/ 	.short	(.L_3 - .L_2)
	.align		4
.L_2:
        /*0010*/ 	.word	index@(_Z6kernelPiiS_)
        /*0014*/ 	.word	0x00000000


	//----- nvinfo : EIATTR_MIN_STACK_SIZE
	.align		4
.L_3:
        /*0018*/ 	.byte	0x04, 0x12
        /*001a*/ 	.short	(.L_5 - .L_4)
	.align		4
.L_4:
        /*001c*/ 	.word	index@(_Z6kernelPiiS_)
        /*0020*/ 	.word	0x00000000
.L_5:


//--------------------- .nv.compat                --------------------------
	.section	.nv.compat,"",@"SHT_CUDA_COMPAT_INFO"
	.align	4
        /*0000*/ 	.byte	0x02, 0x09, 0x00, 0x00, 0x02, 0x02, 0x01, 0x00, 0x02, 0x05, 0x05, 0x00, 0x03, 0x07, 0x01, 0x01
        /*0010*/ 	.byte	0x02, 0x03, 0x00, 0x00, 0x02, 0x06, 0x01, 0x00, 0x04, 0x0b, 0x08, 0x00, 0x09, 0x00, 0x00, 0x00
        /*0020*/ 	.byte	0x00, 0x00, 0x00, 0x00


//--------------------- .nv.info._Z6kernelPiiS_   --------------------------
	.section	.nv.info._Z6kernelPiiS_,"",@"SHT_CUDA_INFO"
	.sectionflags	@""
	.align	4


	//----- nvinfo : EIATTR_CUDA_API_VERSION
	.align		4
        /*0000*/ 	.byte	0x04, 0x37
        /*0002*/ 	.short	(.L_7 - .L_6)
.L_6:
        /*0004*/ 	.word	0x00000082


	//----- nvinfo : EIATTR_KPARAM_INFO
	.align		4
.L_7:
        /*0008*/ 	.byte	0x04, 0x17
        /*000a*/ 	.short	(.L_9 - .L_8)
.L_8:
        /*000c*/ 	.word	0x00000000
        /*0010*/ 	.short	0x0002
        /*0012*/ 	.short	0x0010
        /*0014*/ 	.byte	0x00, 0xf5, 0x21, 0x00


	//----- nvinfo : EIATTR_KPARAM_INFO
	.align		4
.L_9:
        /*0018*/ 	.byte	0x04, 0x17
        /*001a*/ 	.short	(.L_11 - .L_10)
.L_10:
        /*001c*/ 	.word	0x00000000
        /*0020*/ 	.short	0x0001
        /*0022*/ 	.short	0x0008
        /*0024*/ 	.byte	0x00, 0xf0, 0x11, 0x00


	//----- nvinfo : EIATTR_KPARAM_INFO
	.align		4
.L_11:
        /*0028*/ 	.byte	0x04, 0x17
        /*002a*/ 	.short	(.L_13 - .L_12)
.L_12:
        /*002c*/ 	.word	0x00000000
        /*0030*/ 	.short	0x0000
        /*0032*/ 	.short	0x0000
        /*0034*/ 	.byte	0x00, 0xf5, 0x21, 0x00


	//----- nvinfo : EIATTR_SPARSE_MMA_MASK
	.align		4
.L_13:
        /*0038*/ 	.byte	0x03, 0x50
        /*003a*/ 	.short	0x0000


	//----- nvinfo : EIATTR_MAXREG_COUNT
	.align		4
        /*003c*/ 	.byte	0x03, 0x1b
        /*003e*/ 	.short	0x00ff


	//----- nvinfo : EIATTR_MERCURY_ISA_VERSION
	.align		4
        /*0040*/ 	.byte	0x03, 0x5f
        /*0042*/ 	.short	0x0101


	//----- nvinfo : EIATTR_INT_WARP_WIDE_INSTR_OFFSETS
	.align		4
        /*0044*/ 	.byte	0x04, 0x31
        /*0046*/ 	.short	(.L_15 - .L_14)


	//   ....[0]....
.L_14:
        /*0048*/ 	.word	0x000000d0


	//   ....[1]....
        /*004c*/ 	.word	0x00000110


	//----- nvinfo : EIATTR_VRC_CTA_INIT_COUNT
	.align		4
.L_15:
        /*0050*/ 	.byte	0x02, 0x4a
	.zero		1
	.zero		1


	//----- nvinfo : EIATTR_EXIT_INSTR_OFFSETS
	.align		4
        /*0054*/ 	.byte	0x04, 0x1c
        /*0056*/ 	.short	(.L_17 - .L_16)


	//   ....[0]....
.L_16:
        /*0058*/ 	.word	0x00000070


	//   ....[1]....
        /*005c*/ 	.word	0x00000140


	//----- nvinfo : EIATTR_CBANK_PARAM_SIZE
	.align		4
.L_17:
        /*0060*/ 	.byte	0x03, 0x19
        /*0062*/ 	.short	0x0018


	//----- nvinfo : EIATTR_PARAM_CBANK
	.align		4
        /*0064*/ 	.byte	0x04, 0x0a
        /*0066*/ 	.short	(.L_19 - .L_18)
	.align		4
.L_18:
        /*0068*/ 	.word	index@(.nv.constant0._Z6kernelPiiS_)
        /*006c*/ 	.short	0x0380
        /*006e*/ 	.short	0x0018


	//----- nvinfo : EIATTR_SW_WAR
	.align		4
.L_19:
        /*0070*/ 	.byte	0x04, 0x36
        /*0072*/ 	.short	(.L_21 - .L_20)
.L_20:
        /*0074*/ 	.word	0x00000008
.L_21:


//--------------------- .nv.callgraph             --------------------------
	.section	.nv.callgraph,"",@"SHT_CUDA_CALLGRAPH"
	.align	4
	.sectionentsize	8
	.align		4
        /*0000*/ 	.word	0x00000000
	.align		4
        /*0004*/ 	.word	0xffffffff
	.align		4
        /*0008*/ 	.word	0x00000000
	.align		4
        /*000c*/ 	.word	0xfffffffe
	.align		4
        /*0010*/ 	.word	0x00000000
	.align		4
        /*0014*/ 	.word	0xfffffffd
	.align		4
        /*0018*/ 	.word	0x00000000
	.align		4
        /*001c*/ 	.word	0xfffffffc


//--------------------- .text._Z6kernelPiiS_      --------------------------
	.section	.text._Z6kernelPiiS_,"ax",@progbits
	.align	128
        .global         _Z6kernelPiiS_
        .type           _Z6kernelPiiS_,@function
        .size           _Z6kernelPiiS_,(.L_x_1 - _Z6kernelPiiS_)
        .other          _Z6kernelPiiS_,@"STO_CUDA_ENTRY STV_DEFAULT"
_Z6kernelPiiS_:
.text._Z6kernelPiiS_:
[----:B------:R-:W-:Y:S01]  /*0000*/  LDC R1, c[0x0][0x37c] ;  /* 0x0000df00ff017b82 */ /* 0x000fe20000000800 */
[----:B------:R-:W0:Y:S07]  /*0010*/  S2R R5, SR_TID.X ;  /* 0x0000000000057919 */ /* 0x000e2e0000002100 */
[----:B------:R-:W0:Y:S01]  /*0020*/  S2UR UR4, SR_CTAID.X ;  /* 0x00000000000479c3 */ /* 0x000e220000002500 */
[----:B------:R-:W1:Y:S07]  /*0030*/  LDCU UR5, c[0x0][0x388] ;  /* 0x00007100ff0577ac */ /* 0x000e6e0008000800 */
[----:B------:R-:W0:Y:S02]  /*0040*/  LDC R0, c[0x0][0x360] ;  /* 0x0000d800ff007b82 */ /* 0x000e240000000800 */
[----:B0-----:R-:W-:-:S05]  /*0050*/  IMAD R5, R0, UR4, R5 ;  /* 0x0000000400057c24 */ /* 0x001fca000f8e0205 */
[----:B-1----:R-:W-:-:S13]  /*0060*/  ISETP.GE.AND P0, PT, R5, UR5, PT ;  /* 0x0000000505007c0c */ /* 0x002fda000bf06270 */
[----:B------:R-:W-:Y:S05]  /*0070*/  @P0 EXIT ;  /* 0x000000000000094d */ /* 0x000fea0003800000 */
[----:B------:R-:W0:Y:S01]  /*0080*/  LDC.64 R2, c[0x0][0x380] ;  /* 0x0000e000ff027b82 */ /* 0x000e220000000a00 */
[----:B------:R-:W1:Y:S01]  /*0090*/  LDCU.64 UR6, c[0x0][0x358] ;  /* 0x00006b00ff0677ac */ /* 0x000e620008000a00 */
[----:B0-----:R-:W-:-:S06]  /*00a0*/  IMAD.WIDE R2, R5, 0x4, R2 ;  /* 0x0000000405027825 */ /* 0x001fcc00078e0202 */
[----:B-1----:R-:W2:Y:S01]  /*00b0*/  LDG.E R2, desc[UR6][R2.64] ;  /* 0x0000000602027981 */ /* 0x002ea2000c1e1900 */
[----:B------:R-:W0:Y:S01]  /*00c0*/  LDC.64 R4, c[0x0][0x390] ;  /* 0x0000e400ff047b82 */ /* 0x000e220000000a00 */
[----:B------:R-:W-:Y:S01]  /*00d0*/  VOTEU.ANY UR4, UPT, PT ;  /* 0x0000000000047886 */ /* 0x000fe200038e0100 */
[----:B------:R-:W1:Y:S01]  /*00e0*/  S2R R0, SR_LANEID ;  /* 0x0000000000007919 */ /* 0x000e620000000000 */
[----:B------:R-:W-:-:S06]  /*00f0*/  UFLO.U32 UR4, UR4 ;  /* 0x00000004000472bd */ /* 0x000fcc00080e0000 */
[----:B-1----:R-:W-:Y:S01]  /*0100*/  ISETP.EQ.U32.AND P0, PT, R0, UR4, PT ;  /* 0x0000000400007c0c */ /* 0x002fe2000bf02070 */
[----:B--2---:R-:W1:Y:S02]  /*0110*/  REDUX.SUM UR5, R2 ;  /* 0x00000000020573c4 */ /* 0x004e64000000c000 */
[----:B-1----:R-:W-:-:S10]  /*0120*/  MOV R7, UR5 ;  /* 0x0000000500077c02 */ /* 0x002fd40008000f00 */
[----:B0-----:R-:W-:Y:S01]  /*0130*/  @P0 REDG.E.ADD.STRONG.GPU desc[UR6][R4.64], R7 ;  /* 0x000000070400098e */ /* 0x001fe2000c12e106 */
[----:B------:R-:W-:Y:S05]  /*0140*/  EXIT ;  /* 0x000000000000794d */ /* 0x000fea0003800000 */
.L_x_0:
[----:B------:R-:W-:-:S00]  /*0150*/  BRA `(.L_x_0) ;  /* 0xfffffffc00fc7947 */ /* 0x000fc0000383ffff */
[----:B------:R-:W-:-:S00]  /*0160*/  NOP ;  /* 0x0000000000007918 */ /* 0x000fc00000000000 */
        /* <DEDUP_REMOVED lines=9> */
.L_x_1:


//--------------------- .nv.shared.reserved.0     --------------------------
	.section	.nv.shared.reserved.0,"aw",@nobits
	.weak		__nv_reservedSMEM_offset_0_alias
	.size		__nv_reservedSMEM_offset_0_alias, 0, 64
	.other		__nv_reservedSMEM_offset_0_alias,@"STO_CUDA_RESERVED_SHARED STV_DEFAULT"
__nv_reservedSMEM_offset_0_alias:
	.zero		0
	.zero		64


//--------------------- .nv.constant0._Z6kernelPiiS_ --------------------------
	.section	.nv.constant0._Z6kernelPiiS_,"a",@progbits
	.sectionflags	@""
	.align	4
.nv.constant0._Z6kernelPiiS_:
	.zero		920


//--------------------- SYMBOLS --------------------------

	.type		.nv.reservedSmem.offset0,@object
	.size		.nv.reservedSmem.offset0,0x4
